	.headerflags	@"EF_CUDA_TEXMODE_UNIFIED EF_CUDA_64BIT_ADDRESS EF_CUDA_SM86 EF_CUDA_VIRTUAL_SM(EF_CUDA_SM86)"
	.elftype	@"ET_EXEC"


//--------------------- .nv.info                  --------------------------
	.section	.nv.info,"",@"SHT_CUDA_INFO"
	.align	4


	//----- nvinfo : EIATTR_REGCOUNT
	.align		4
        /*0000*/ 	.byte	0x04, 0x2f
        /*0002*/ 	.short	(.L_1 - .L_0)
	.align		4
.L_0:
        /*0004*/ 	.word	index@(triton_poi_fused_clone_2)
        /*0008*/ 	.word	0x0000000a


	//----- nvinfo : EIATTR_FRAME_SIZE
	.align		4
.L_1:
        /*000c*/ 	.byte	0x04, 0x11
        /*000e*/ 	.short	(.L_3 - .L_2)
	.align		4
.L_2:
        /*0010*/ 	.word	index@(triton_poi_fused_clone_2)
        /*0014*/ 	.word	0x00000000


	//----- nvinfo : EIATTR_MIN_STACK_SIZE
	.align		4
.L_3:
        /*0018*/ 	.byte	0x04, 0x12
        /*001a*/ 	.short	(.L_5 - .L_4)
	.align		4
.L_4:
        /*001c*/ 	.word	index@(triton_poi_fused_clone_2)
        /*0020*/ 	.word	0x00000000
.L_5:


//--------------------- .nv.info.triton_poi_fused_clone_2 --------------------------
	.section	.nv.info.triton_poi_fused_clone_2,"",@"SHT_CUDA_INFO"
	.sectionflags	@""
	.align	4


	//----- nvinfo : EIATTR_CUDA_API_VERSION
	.align		4
        /*0000*/ 	.byte	0x04, 0x37
        /*0002*/ 	.short	(.L_7 - .L_6)
.L_6:
        /*0004*/ 	.word	0x00000080


	//----- nvinfo : EIATTR_SW2861232_WAR
	.align		4
.L_7:
        /*0008*/ 	.byte	0x01, 0x35
	.zero		2


	//----- nvinfo : EIATTR_PARAM_CBANK
	.align		4
        /*000c*/ 	.byte	0x04, 0x0a
        /*000e*/ 	.short	(.L_9 - .L_8)
	.align		4
.L_8:
        /*0010*/ 	.word	index@(.nv.constant0.triton_poi_fused_clone_2)
        /*0014*/ 	.short	0x0160
        /*0016*/ 	.short	0x0020


	//----- nvinfo : EIATTR_CBANK_PARAM_SIZE
	.align		4
.L_9:
        /*0018*/ 	.byte	0x03, 0x19
        /*001a*/ 	.short	0x0020


	//----- nvinfo : EIATTR_KPARAM_INFO
	.align		4
        /*001c*/ 	.byte	0x04, 0x17
        /*001e*/ 	.short	(.L_11 - .L_10)
.L_10:
        /*0020*/ 	.word	0x00000000
        /*0024*/ 	.short	0x0003
        /*0026*/ 	.short	0x0018
        /*0028*/ 	.byte	0x00, 0xf4, 0x21, 0x00


	//----- nvinfo : EIATTR_KPARAM_INFO
	.align		4
.L_11:
        /*002c*/ 	.byte	0x04, 0x17
        /*002e*/ 	.short	(.L_13 - .L_12)
.L_12:
        /*0030*/ 	.word	0x00000000
        /*0034*/ 	.short	0x0002
        /*0036*/ 	.short	0x0010
        /*0038*/ 	.byte	0x00, 0xf0, 0x11, 0x00


	//----- nvinfo : EIATTR_KPARAM_INFO
	.align		4
.L_13:
        /*003c*/ 	.byte	0x04, 0x17
        /*003e*/ 	.short	(.L_15 - .L_14)
.L_14:
        /*0040*/ 	.word	0x00000000
        /*0044*/ 	.short	0x0001
        /*0046*/ 	.short	0x0008
        /*0048*/ 	.byte	0x00, 0xf4, 0x21, 0x00


	//----- nvinfo : EIATTR_KPARAM_INFO
	.align		4
.L_15:
        /*004c*/ 	.byte	0x04, 0x17
        /*004e*/ 	.short	(.L_17 - .L_16)
.L_16:
        /*0050*/ 	.word	0x00000000
        /*0054*/ 	.short	0x0000
        /*0056*/ 	.short	0x0000
        /*0058*/ 	.byte	0x00, 0xf4, 0x21, 0x00


	//----- nvinfo : EIATTR_MAXREG_COUNT
	.align		4
.L_17:
        /*005c*/ 	.byte	0x03, 0x1b
        /*005e*/ 	.short	0x00ff


	//----- nvinfo : EIATTR_EXIT_INSTR_OFFSETS
	.align		4
        /*0060*/ 	.byte	0x04, 0x1c
        /*0062*/ 	.short	(.L_19 - .L_18)


	//   ....[0]....
.L_18:
        /*0064*/ 	.word	0x000001c0


	//   ....[1]....
        /*0068*/ 	.word	0x000001e0


	//----- nvinfo : EIATTR_REQNTID
	.align		4
.L_19:
        /*006c*/ 	.byte	0x04, 0x10
        /*006e*/ 	.short	(.L_21 - .L_20)
.L_20:
        /*0070*/ 	.word	0x00000080
        /*0074*/ 	.word	0x00000001
        /*0078*/ 	.word	0x00000001


	//----- nvinfo : EIATTR_CRS_STACK_SIZE
	.align		4
.L_21:
        /*007c*/ 	.byte	0x04, 0x1e
        /*007e*/ 	.short	(.L_23 - .L_22)
.L_22:
        /*0080*/ 	.word	0x00000000
.L_23:


//--------------------- .nv.callgraph             --------------------------
	.section	.nv.callgraph,"",@"SHT_CUDA_CALLGRAPH"
	.align	4
	.sectionentsize	8
	.align		4
        /*0000*/ 	.word	0x00000000
	.align		4
        /*0004*/ 	.word	0xffffffff
	.align		4
        /*0008*/ 	.word	0x00000000
	.align		4
        /*000c*/ 	.word	0xfffffffe
	.align		4
        /*0010*/ 	.word	0x00000000
	.align		4
        /*0014*/ 	.word	0xfffffffd
	.align		4
        /*0018*/ 	.word	0x00000000
	.align		4
        /*001c*/ 	.word	0xfffffffc


//--------------------- .nv.rel.action            --------------------------
	.section	.nv.rel.action,"",@"SHT_CUDA_RELOCINFO"
	.align	8
	.sectionentsize	8
        /*0000*/ 	.byte	0x73, 0x00, 0x00, 0x00, 0x00, 0x00, 0x00, 0x00, 0x00, 0x00, 0x00, 0x11, 0x25, 0x00, 0x05, 0x36


//--------------------- .nv.constant0.triton_poi_fused_clone_2 --------------------------
	.section	.nv.constant0.triton_poi_fused_clone_2,"a",@progbits
	.sectionflags	@""
	.align	4
.nv.constant0.triton_poi_fused_clone_2:
	.zero		384


//--------------------- .text.triton_poi_fused_clone_2 --------------------------
	.section	.text.triton_poi_fused_clone_2,"ax",@progbits
	.sectioninfo	@"SHI_REGISTERS=10"
	.align	128
        .global         triton_poi_fused_clone_2
        .type           triton_poi_fused_clone_2,@function
        .size           triton_poi_fused_clone_2,(.L_x_3 - triton_poi_fused_clone_2)
        .other          triton_poi_fused_clone_2,@"STO_CUDA_ENTRY STV_DEFAULT"
triton_poi_fused_clone_2:
.text.triton_poi_fused_clone_2:
[----:B------:R-:W-:Y:S02]  /*0000*/  IMAD.MOV.U32 R1, RZ, RZ, c[0x0][0x28] ;  /* 0x00000a00ff017624 */ /* 0x000fe400078e00ff */
[----:B------:R-:W0:Y:S01]  /*0010*/  S2R R0, SR_TID.X ;  /* 0x0000000000007919 */ /* 0x000e220000002100 */
[----:B------:R-:W-:Y:S01]  /*0020*/  IMAD.MOV.U32 R7, RZ, RZ, 0x4 ;  /* 0x00000004ff077424 */ /* 0x000fe200078e00ff */
[----:B------:R-:W-:Y:S01]  /*0030*/  ULDC.64 UR4, c[0x0][0x118] ;  /* 0x0000460000047ab9 */ /* 0x000fe20000000a00 */
[----:B------:R-:W-:Y:S01]  /*0040*/  BSSY B0, `(.L_x_0) ;  /* 0x0000017000007945 */ /* 0x000fe20003800000 */
[----:B------:R-:W1:Y:S01]  /*0050*/  S2R R3, SR_CTAID.X ;  /* 0x0000000000037919 */ /* 0x000e620000002500 */
[----:B0-----:R-:W-:Y:S02]  /*0060*/  LOP3.LUT R0, R0, 0x7f, RZ, 0xc0, !PT ;  /* 0x0000007f00007812 */ /* 0x001fe400078ec0ff */
[----:B-1----:R-:W-:-:S03]  /*0070*/  SHF.R.S32.HI R2, RZ, 0x18, R3 ;  /* 0x00000018ff027819 */ /* 0x002fc60000011403 */
[----:B------:R-:W-:Y:S01]  /*0080*/  IMAD R0, R3, 0x80, R0 ;  /* 0x0000008003007824 */ /* 0x000fe200078e0200 */
[----:B------:R-:W-:-:S04]  /*0090*/  SGXT R3, R2, 0x1 ;  /* 0x000000010203781a */ /* 0x000fc80000000200 */
[----:B------:R-:W-:Y:S02]  /*00a0*/  ISETP.GE.AND P0, PT, R0, 0x3200, PT ;  /* 0x000032000000780c */ /* 0x000fe40003f06270 */
[CC--:B------:R-:W-:Y:S02]  /*00b0*/  LEA.HI R2, R3.reuse, R0.reuse, RZ, 0x5 ;  /* 0x0000000003027211 */ /* 0x0c0fe400078f28ff */
[----:B------:R-:W-:Y:S02]  /*00c0*/  LEA.HI R5, R3, R0, RZ, 0x8 ;  /* 0x0000000003057211 */ /* 0x000fe400078f40ff */
[----:B------:R-:W-:Y:S02]  /*00d0*/  SHF.R.S32.HI R4, RZ, 0x5, R2 ;  /* 0x00000005ff047819 */ /* 0x000fe40000011402 */
[----:B------:R-:W-:Y:S02]  /*00e0*/  LOP3.LUT R3, R2, 0xffffffe0, RZ, 0xc0, !PT ;  /* 0xffffffe002037812 */ /* 0x000fe400078ec0ff */
[----:B------:R-:W-:-:S02]  /*00f0*/  LEA.HI R2, R4, R4, RZ, 0x3 ;  /* 0x0000000404027211 */ /* 0x000fc400078f18ff */
[----:B------:R-:W-:Y:S01]  /*0100*/  SHF.R.S32.HI R6, RZ, 0x8, R5 ;  /* 0x00000008ff067819 */ /* 0x000fe20000011405 */
[----:B------:R-:W-:Y:S01]  /*0110*/  IMAD.IADD R3, R0, 0x1, -R3 ;  /* 0x0000000100037824 */ /* 0x000fe200078e0a03 */
[----:B------:R-:W-:-:S03]  /*0120*/  LOP3.LUT R5, R2, 0x3fffff8, RZ, 0xc0, !PT ;  /* 0x03fffff802057812 */ /* 0x000fc600078ec0ff */
[----:B------:R-:W-:Y:S02]  /*0130*/  IMAD R6, R6, 0x20, R3 ;  /* 0x0000002006067824 */ /* 0x000fe400078e0203 */
[----:B------:R-:W-:Y:S02]  /*0140*/  IMAD.IADD R5, R4, 0x1, -R5 ;  /* 0x0000000104057824 */ /* 0x000fe400078e0a05 */
[----:B------:R-:W-:Y:S02]  /*0150*/  IMAD.MOV.U32 R3, RZ, RZ, RZ ;  /* 0x000000ffff037224 */ /* 0x000fe400078e00ff */
[----:B------:R-:W-:Y:S02]  /*0160*/  IMAD R2, R5, 0x640, R6 ;  /* 0x0000064005027824 */ /* 0x000fe400078e0206 */
[----:B------:R-:W-:Y:S01]  /*0170*/  IMAD.WIDE R4, R0, R7, c[0x0][0x168] ;  /* 0x00005a0000047625 */ /* 0x000fe200078e0207 */
[----:B------:R-:W-:Y:S05]  /*0180*/  @P0 BRA `(.L_x_1) ;  /* 0x0000002000000947 */ /* 0x000fea0003800000 */
[----:B------:R-:W-:-:S06]  /*0190*/  IMAD.WIDE R2, R2, R7, c[0x0][0x160] ;  /* 0x0000580002027625 */ /* 0x000fcc00078e0207 */
[----:B------:R0:W5:Y:S02]  /*01a0*/  LDG.E R3, [R2.64] ;  /* 0x0000000402037981 */ /* 0x000164000c1e1900 */
.L_x_1:
[----:B------:R-:W-:Y:S05]  /*01b0*/  BSYNC B0 ;  /* 0x0000000000007941 */ /* 0x000fea0003800000 */
.L_x_0:
[----:B------:R-:W-:Y:S05]  /*01c0*/  @P0 EXIT ;  /* 0x000000000000094d */ /* 0x000fea0003800000 */
[----:B-----5:R-:W-:Y:S01]  /*01d0*/  STG.E [R4.64], R3 ;  /* 0x0000000304007986 */ /* 0x020fe2000c101904 */
[----:B------:R-:W-:Y:S05]  /*01e0*/  EXIT ;  /* 0x000000000000794d */ /* 0x000fea0003800000 */
.L_x_2:
[----:B------:R-:W-:-:S00]  /*01f0*/  BRA `(.L_x_2) ;  /* 0xfffffff000007947 */ /* 0x000fc0000383ffff */
[----:B------:R-:W-:-:S00]  /*0200*/  NOP ;  /* 0x0000000000007918 */ /* 0x000fc00000000000 */
[----:B------:R-:W-:-:S00]  /*0210*/  NOP ;  /* 0x0000000000007918 */ /* 0x000fc00000000000 */
[----:B------:R-:W-:-:S00]  /*0220*/  NOP ;  /* 0x0000000000007918 */ /* 0x000fc00000000000 */
[----:B------:R-:W-:-:S00]  /*0230*/  NOP ;  /* 0x0000000000007918 */ /* 0x000fc00000000000 */
[----:B------:R-:W-:-:S00]  /*0240*/  NOP ;  /* 0x0000000000007918 */ /* 0x000fc00000000000 */
[----:B------:R-:W-:-:S00]  /*0250*/  NOP ;  /* 0x0000000000007918 */ /* 0x000fc00000000000 */
[----:B------:R-:W-:-:S00]  /*0260*/  NOP ;  /* 0x0000000000007918 */ /* 0x000fc00000000000 */
[----:B------:R-:W-:-:S00]  /*0270*/  NOP ;  /* 0x0000000000007918 */ /* 0x000fc00000000000 */
.L_x_3:
